	.headerflags	@"EF_CUDA_TEXMODE_UNIFIED EF_CUDA_64BIT_ADDRESS EF_CUDA_ACCELERATORS EF_CUDA_SM90 EF_CUDA_VIRTUAL_SM(EF_CUDA_SM90)"
	.elftype	@"ET_EXEC"


//--------------------- .nv.info                  --------------------------
	.section	.nv.info,"",@"SHT_CUDA_INFO"
	.align	4


	//----- nvinfo : EIATTR_REGCOUNT
	.align		4
        /*0000*/ 	.byte	0x04, 0x2f
        /*0002*/ 	.short	(.L_2 - .L_1)
	.align		4
.L_1:
        /*0004*/ 	.word	index@(triton_per_fused_native_group_norm_26)
        /*0008*/ 	.word	0x00000011


	//----- nvinfo : EIATTR_MIN_STACK_SIZE
	.align		4
.L_2:
        /*000c*/ 	.byte	0x04, 0x12
        /*000e*/ 	.short	(.L_4 - .L_3)
	.align		4
.L_3:
        /*0010*/ 	.word	index@(triton_per_fused_native_group_norm_26)
        /*0014*/ 	.word	0x00000000


	//----- nvinfo : EIATTR_FRAME_SIZE
	.align		4
.L_4:
        /*0018*/ 	.byte	0x04, 0x11
        /*001a*/ 	.short	(.L_6 - .L_5)
	.align		4
.L_5:
        /*001c*/ 	.word	index@(triton_per_fused_native_group_norm_26)
        /*0020*/ 	.word	0x00000000


	//----- nvinfo : EIATTR_MIN_STACK_SIZE
	.align		4
.L_6:
        /*0024*/ 	.byte	0x04, 0x12
        /*0026*/ 	.short	(.L_8 - .L_7)
	.align		4
.L_7:
        /*0028*/ 	.word	index@(triton_per_fused_native_group_norm_26)
        /*002c*/ 	.word	0x00000000
.L_8:


//--------------------- .nv.info.triton_per_fused_native_group_norm_26 --------------------------
	.section	.nv.info.triton_per_fused_native_group_norm_26,"",@"SHT_CUDA_INFO"
	.sectionflags	@""
	.align	4


	//----- nvinfo : EIATTR_CUDA_API_VERSION
	.align		4
        /*0000*/ 	.byte	0x04, 0x37
        /*0002*/ 	.short	(.L_10 - .L_9)
.L_9:
        /*0004*/ 	.word	0x0000007c


	//----- nvinfo : EIATTR_KPARAM_INFO
	.align		4
.L_10:
        /*0008*/ 	.byte	0x04, 0x17
        /*000a*/ 	.short	(.L_12 - .L_11)
.L_11:
        /*000c*/ 	.word	0x00000000
        /*0010*/ 	.short	0x0004
        /*0012*/ 	.short	0x001c
        /*0014*/ 	.byte	0x00, 0xf0, 0x11, 0x00


	//----- nvinfo : EIATTR_KPARAM_INFO
	.align		4
.L_12:
        /*0018*/ 	.byte	0x04, 0x17
        /*001a*/ 	.short	(.L_14 - .L_13)
.L_13:
        /*001c*/ 	.word	0x00000000
        /*0020*/ 	.short	0x0003
        /*0022*/ 	.short	0x0018
        /*0024*/ 	.byte	0x00, 0xf0, 0x11, 0x00


	//----- nvinfo : EIATTR_KPARAM_INFO
	.align		4
.L_14:
        /*0028*/ 	.byte	0x04, 0x17
        /*002a*/ 	.short	(.L_16 - .L_15)
.L_15:
        /*002c*/ 	.word	0x00000000
        /*0030*/ 	.short	0x0002
        /*0032*/ 	.short	0x0010
        /*0034*/ 	.byte	0x00, 0xf4, 0x21, 0x00


	//----- nvinfo : EIATTR_KPARAM_INFO
	.align		4
.L_16:
        /*0038*/ 	.byte	0x04, 0x17
        /*003a*/ 	.short	(.L_18 - .L_17)
.L_17:
        /*003c*/ 	.word	0x00000000
        /*0040*/ 	.short	0x0001
        /*0042*/ 	.short	0x0008
        /*0044*/ 	.byte	0x00, 0xf4, 0x21, 0x00


	//----- nvinfo : EIATTR_KPARAM_INFO
	.align		4
.L_18:
        /*0048*/ 	.byte	0x04, 0x17
        /*004a*/ 	.short	(.L_20 - .L_19)
.L_19:
        /*004c*/ 	.word	0x00000000
        /*0050*/ 	.short	0x0000
        /*0052*/ 	.short	0x0000
        /*0054*/ 	.byte	0x00, 0xf4, 0x21, 0x00


	//----- nvinfo : EIATTR_SPARSE_MMA_MASK
	.align		4
.L_20:
        /*0058*/ 	.byte	0x03, 0x50
        /*005a*/ 	.short	0x0000


	//----- nvinfo : EIATTR_MAXREG_COUNT
	.align		4
        /*005c*/ 	.byte	0x03, 0x1b
        /*005e*/ 	.short	0x00ff


	//----- nvinfo : EIATTR_COOP_GROUP_MASK_REGIDS
	.align		4
        /*0060*/ 	.byte	0x04, 0x29
        /*0062*/ 	.short	(.L_22 - .L_21)


	//   ....[0]....
.L_21:
        /*0064*/ 	.word	0xffffffff


	//   ....[1]....
        /*0068*/ 	.word	0xffffffff


	//   ....[2]....
        /*006c*/ 	.word	0xffffffff


	//   ....[3]....
        /*0070*/ 	.word	0xffffffff


	//   ....[4]....
        /*0074*/ 	.word	0xffffffff


	//   ....[5]....
        /*0078*/ 	.word	0xffffffff


	//   ....[6]....
        /*007c*/ 	.word	0xffffffff


	//   ....[7]....
        /*0080*/ 	.word	0xffffffff


	//   ....[8]....
        /*0084*/ 	.word	0xffffffff


	//   ....[9]....
        /*0088*/ 	.word	0xffffffff


	//   ....[10]....
        /*008c*/ 	.word	0xffffffff


	//   ....[11]....
        /*0090*/ 	.word	0xffffffff


	//----- nvinfo : EIATTR_COOP_GROUP_INSTR_OFFSETS
	.align		4
.L_22:
        /*0094*/ 	.byte	0x04, 0x28
        /*0096*/ 	.short	(.L_24 - .L_23)


	//   ....[0]....
.L_23:
        /*0098*/ 	.word	0x00000140


	//   ....[1]....
        /*009c*/ 	.word	0x00000160


	//   ....[2]....
        /*00a0*/ 	.word	0x00000180


	//   ....[3]....
        /*00a4*/ 	.word	0x000001a0


	//   ....[4]....
        /*00a8*/ 	.word	0x000001c0


	//   ....[5]....
        /*00ac*/ 	.word	0x00000250


	//   ....[6]....
        /*00b0*/ 	.word	0x00000300


	//   ....[7]....
        /*00b4*/ 	.word	0x00000320


	//   ....[8]....
        /*00b8*/ 	.word	0x00000340


	//   ....[9]....
        /*00bc*/ 	.word	0x00000370


	//   ....[10]....
        /*00c0*/ 	.word	0x00000390


	//   ....[11]....
        /*00c4*/ 	.word	0x000003f0


	//----- nvinfo : EIATTR_EXIT_INSTR_OFFSETS
	.align		4
.L_24:
        /*00c8*/ 	.byte	0x04, 0x1c
        /*00ca*/ 	.short	(.L_26 - .L_25)


	//   ....[0]....
.L_25:
        /*00cc*/ 	.word	0x000004b0


	//   ....[1]....
        /*00d0*/ 	.word	0x000004d0


	//----- nvinfo : EIATTR_REQNTID
	.align		4
.L_26:
        /*00d4*/ 	.byte	0x04, 0x10
        /*00d6*/ 	.short	(.L_28 - .L_27)
.L_27:
        /*00d8*/ 	.word	0x00000040
        /*00dc*/ 	.word	0x00000001
        /*00e0*/ 	.word	0x00000001


	//----- nvinfo : EIATTR_CBANK_PARAM_SIZE
	.align		4
.L_28:
        /*00e4*/ 	.byte	0x03, 0x19
        /*00e6*/ 	.short	0x0020


	//----- nvinfo : EIATTR_PARAM_CBANK
	.align		4
        /*00e8*/ 	.byte	0x04, 0x0a
        /*00ea*/ 	.short	(.L_30 - .L_29)
	.align		4
.L_29:
        /*00ec*/ 	.word	index@(.nv.constant0.triton_per_fused_native_group_norm_26)
        /*00f0*/ 	.short	0x0210
        /*00f2*/ 	.short	0x0020


	//----- nvinfo : EIATTR_SW_WAR
	.align		4
.L_30:
        /*00f4*/ 	.byte	0x04, 0x36
        /*00f6*/ 	.short	(.L_32 - .L_31)
.L_31:
        /*00f8*/ 	.word	0x00000008
.L_32:


//--------------------- .nv.callgraph             --------------------------
	.section	.nv.callgraph,"",@"SHT_CUDA_CALLGRAPH"
	.align	4
	.sectionentsize	8
	.align		4
        /*0000*/ 	.word	0x00000000
	.align		4
        /*0004*/ 	.word	0xffffffff
	.align		4
        /*0008*/ 	.word	0x00000000
	.align		4
        /*000c*/ 	.word	0xfffffffe
	.align		4
        /*0010*/ 	.word	0x00000000
	.align		4
        /*0014*/ 	.word	0xfffffffd
	.align		4
        /*0018*/ 	.word	0x00000000
	.align		4
        /*001c*/ 	.word	0xfffffffc


//--------------------- .nv.constant4             --------------------------
	.section	.nv.constant4,"a",@progbits
	.align	8
	.align		8
.nv.constant4:
        /*0000*/ 	.dword	_$_str


//--------------------- .text.triton_per_fused_native_group_norm_26 --------------------------
	.section	.text.triton_per_fused_native_group_norm_26,"ax",@progbits
	.sectionflags	@"SHF_BARRIERS=1"
	.align	128
        .global         triton_per_fused_native_group_norm_26
        .type           triton_per_fused_native_group_norm_26,@function
        .size           triton_per_fused_native_group_norm_26,(.L_x_1 - triton_per_fused_native_group_norm_26)
        .other          triton_per_fused_native_group_norm_26,@"STO_CUDA_ENTRY STV_DEFAULT"
triton_per_fused_native_group_norm_26:
.text.triton_per_fused_native_group_norm_26:
[----:B------:R-:W0:Y:S02]  /*0000*/  LDC R1, c[0x0][0x28] ;  /* 0x00000a00ff017b82 */ /* 0x000e240000000800 */
[----:B------:R-:W1:Y:S01]  /*0010*/  S2R R14, SR_TID.X ;  /* 0x00000000000e7919 */ /* 0x000e620000002100 */
[----:B------:R-:W2:Y:S01]  /*0020*/  LDC.64 R4, c[0x0][0x218] ;  /* 0x00008600ff047b82 */ /* 0x000ea20000000a00 */
[----:B------:R-:W-:Y:S01]  /*0030*/  HFMA2.MMA R6, -RZ, RZ, 0, 0 ;  /* 0x00000000ff067435 */ /* 0x000fe200000001ff */
[----:B------:R-:W-:Y:S01]  /*0040*/  ULDC.64 UR6, c[0x0][0x208] ;  /* 0x0000820000067ab9 */ /* 0x000fe20000000a00 */
[----:B------:R-:W3:Y:S01]  /*0050*/  S2R R0, SR_CTAID.X ;  /* 0x0000000000007919 */ /* 0x000ee20000002500 */
[----:B-1----:R-:W-:Y:S02]  /*0060*/  LOP3.LUT R3, R14, 0x3f, RZ, 0xc0, !PT ;  /* 0x0000003f0e037812 */ /* 0x002fe400078ec0ff */
[C---:B---3--:R-:W-:Y:S02]  /*0070*/  ISETP.GE.AND P0, PT, R0.reuse, 0x80, PT ;  /* 0x000000800000780c */ /* 0x048fe40003f06270 */
[----:B------:R-:W-:-:S05]  /*0080*/  LEA R7, R0, R3, 0x6 ;  /* 0x0000000300077211 */ /* 0x000fca00078e30ff */
[----:B--2---:R-:W-:-:S06]  /*0090*/  IMAD.WIDE R4, R7, 0x4, R4 ;  /* 0x0000000407047825 */ /* 0x004fcc00078e0204 */
[----:B------:R1:W2:Y:S01]  /*00a0*/  @!P0 LDG.E R6, desc[UR6][R4.64] ;  /* 0x0000000604068981 */ /* 0x0002a2000c1e1900 */
[----:B------:R-:W3:Y:S01]  /*00b0*/  S2UR UR5, SR_CgaCtaId ;  /* 0x00000000000579c3 */ /* 0x000ee20000008800 */
[C---:B------:R-:W-:Y:S01]  /*00c0*/  LOP3.LUT P2, RZ, R14.reuse, 0x1f, RZ, 0xc0, !PT ;  /* 0x0000001f0eff7812 */ /* 0x040fe2000784c0ff */
[----:B------:R-:W-:Y:S01]  /*00d0*/  UMOV UR4, 0x400 ;  /* 0x0000040000047882 */ /* 0x000fe20000000000 */
[----:B------:R-:W-:Y:S02]  /*00e0*/  ISETP.GE.AND P3, PT, R14, 0x2, PT ;  /* 0x000000020e00780c */ /* 0x000fe40003f66270 */
[----:B-1----:R-:W-:Y:S01]  /*00f0*/  SHF.R.U32.HI R4, RZ, 0x3, R14 ;  /* 0x00000003ff047819 */ /* 0x002fe2000001160e */
[----:B---3--:R-:W-:-:S06]  /*0100*/  UPRMT UR4, UR5, 0x654, UR4 ;  /* 0x0000065405047896 */ /* 0x008fcc0008000004 */
[----:B------:R-:W-:Y:S02]  /*0110*/  LEA R11, R14, UR4, 0x2 ;  /* 0x000000040e0b7c11 */ /* 0x000fe4000f8e10ff */
[----:B--2---:R-:W-:-:S04]  /*0120*/  SEL R13, R6, RZ, !P0 ;  /* 0x000000ff060d7207 */ /* 0x004fc80004000000 */
[----:B------:R-:W-:-:S05]  /*0130*/  FSEL R6, R13, RZ, !P0 ;  /* 0x000000ff0d067208 */ /* 0x000fca0004000000 */
[----:B------:R-:W1:Y:S02]  /*0140*/  SHFL.BFLY PT, R7, R6, 0x10, 0x1f ;  /* 0x0e001f0006077f89 */ /* 0x000e6400000e0000 */
[----:B-1----:R-:W-:-:S05]  /*0150*/  FADD R7, R6, R7 ;  /* 0x0000000706077221 */ /* 0x002fca0000000000 */
[----:B------:R-:W1:Y:S02]  /*0160*/  SHFL.BFLY PT, R8, R7, 0x8, 0x1f ;  /* 0x0d001f0007087f89 */ /* 0x000e6400000e0000 */
[----:B-1----:R-:W-:-:S05]  /*0170*/  FADD R8, R7, R8 ;  /* 0x0000000807087221 */ /* 0x002fca0000000000 */
[----:B------:R-:W1:Y:S02]  /*0180*/  SHFL.BFLY PT, R9, R8, 0x4, 0x1f ;  /* 0x0c801f0008097f89 */ /* 0x000e6400000e0000 */
[----:B-1----:R-:W-:-:S05]  /*0190*/  FADD R9, R8, R9 ;  /* 0x0000000908097221 */ /* 0x002fca0000000000 */
[----:B------:R-:W1:Y:S02]  /*01a0*/  SHFL.BFLY PT, R10, R9, 0x2, 0x1f ;  /* 0x0c401f00090a7f89 */ /* 0x000e6400000e0000 */
[----:B-1----:R-:W-:-:S05]  /*01b0*/  FADD R10, R9, R10 ;  /* 0x0000000a090a7221 */ /* 0x002fca0000000000 */
[----:B------:R-:W1:Y:S02]  /*01c0*/  SHFL.BFLY PT, R5, R10, 0x1, 0x1f ;  /* 0x0c201f000a057f89 */ /* 0x000e6400000e0000 */
[----:B-1----:R-:W-:Y:S01]  /*01d0*/  FADD R8, R10, R5 ;  /* 0x000000050a087221 */ /* 0x002fe20000000000 */
[----:B------:R-:W-:Y:S02]  /*01e0*/  LOP3.LUT R5, R4, 0x4, RZ, 0xc0, !PT ;  /* 0x0000000404057812 */ /* 0x000fe400078ec0ff */
[----:B------:R-:W-:-:S03]  /*01f0*/  LOP3.LUT R4, R14, 0x1, RZ, 0xc0, !PT ;  /* 0x000000010e047812 */ /* 0x000fc600078ec0ff */
[----:B------:R-:W-:Y:S01]  /*0200*/  @!P2 STS [R5+UR4], R8 ;  /* 0x000000080500a988 */ /* 0x000fe20008000804 */
[----:B------:R-:W-:Y:S01]  /*0210*/  BAR.SYNC.DEFER_BLOCKING 0x0 ;  /* 0x0000000000007b1d */ /* 0x000fe20000010000 */
[----:B------:R-:W-:-:S04]  /*0220*/  ISETP.NE.U32.AND P1, PT, R4, 0x1, PT ;  /* 0x000000010400780c */ /* 0x000fc80003f25070 */
[----:B------:R-:W-:Y:S01]  /*0230*/  ISETP.LT.AND P1, PT, R14, 0x2, P1 ;  /* 0x000000020e00780c */ /* 0x000fe20000f21270 */
[----:B------:R-:W1:Y:S04]  /*0240*/  @!P3 LDS R12, [R11] ;  /* 0x000000000b0cb984 */ /* 0x000e680000000800 */
[----:B-1----:R-:W1:Y:S02]  /*0250*/  SHFL.BFLY PT, R7, R12, 0x1, 0x1f ;  /* 0x0c201f000c077f89 */ /* 0x002e6400000e0000 */
[----:B-1----:R-:W-:-:S06]  /*0260*/  FADD R6, R12, R7 ;  /* 0x000000070c067221 */ /* 0x002fcc0000000000 */
[----:B------:R-:W-:Y:S01]  /*0270*/  @P1 STS [R11], R6 ;  /* 0x000000060b001388 */ /* 0x000fe20000000800 */
[----:B------:R-:W-:Y:S06]  /*0280*/  BAR.SYNC.DEFER_BLOCKING 0x0 ;  /* 0x0000000000007b1d */ /* 0x000fec0000010000 */
[----:B------:R-:W1:Y:S02]  /*0290*/  LDS R4, [UR4] ;  /* 0x00000004ff047984 */ /* 0x000e640008000800 */
[----:B-1----:R-:W-:-:S04]  /*02a0*/  FMUL R4, R4, 0.015625 ;  /* 0x3c80000004047820 */ /* 0x002fc80000400000 */
[----:B------:R-:W-:-:S04]  /*02b0*/  FADD R7, R13, -R4 ;  /* 0x800000040d077221 */ /* 0x000fc80000000000 */
[----:B------:R-:W-:-:S05]  /*02c0*/  FMUL R7, R7, R7 ;  /* 0x0000000707077220 */ /* 0x000fca0000400000 */
[----:B------:R-:W-:Y:S01]  /*02d0*/  FSEL R7, R7, RZ, !P0 ;  /* 0x000000ff07077208 */ /* 0x000fe20004000000 */
[----:B------:R-:W-:Y:S01]  /*02e0*/  BAR.SYNC.DEFER_BLOCKING 0x0 ;  /* 0x0000000000007b1d */ /* 0x000fe20000010000 */
[----:B------:R-:W-:-:S05]  /*02f0*/  ISETP.EQ.AND P0, PT, R3, RZ, !P0 ;  /* 0x000000ff0300720c */ /* 0x000fca0004702270 */
[----:B------:R-:W1:Y:S02]  /*0300*/  SHFL.BFLY PT, R8, R7, 0x10, 0x1f ;  /* 0x0e001f0007087f89 */ /* 0x000e6400000e0000 */
[----:B-1----:R-:W-:-:S05]  /*0310*/  FADD R8, R7, R8 ;  /* 0x0000000807087221 */ /* 0x002fca0000000000 */
[----:B------:R-:W1:Y:S02]  /*0320*/  SHFL.BFLY PT, R9, R8, 0x8, 0x1f ;  /* 0x0d001f0008097f89 */ /* 0x000e6400000e0000 */
[----:B-1----:R-:W-:-:S05]  /*0330*/  FADD R9, R8, R9 ;  /* 0x0000000908097221 */ /* 0x002fca0000000000 */
[----:B------:R-:W1:Y:S02]  /*0340*/  SHFL.BFLY PT, R6, R9, 0x4, 0x1f ;  /* 0x0c801f0009067f89 */ /* 0x000e6400000e0000 */
[----:B-1----:R-:W-:Y:S02]  /*0350*/  FADD R6, R9, R6 ;  /* 0x0000000609067221 */ /* 0x002fe40000000000 */
[----:B------:R-:W1:Y:S03]  /*0360*/  LDC.64 R8, c[0x0][0x220] ;  /* 0x00008800ff087b82 */ /* 0x000e660000000a00 */
[----:B------:R-:W2:Y:S02]  /*0370*/  SHFL.BFLY PT, R13, R6, 0x2, 0x1f ;  /* 0x0c401f00060d7f89 */ /* 0x000ea400000e0000 */
[----:B--2---:R-:W-:-:S05]  /*0380*/  FADD R13, R6, R13 ;  /* 0x0000000d060d7221 */ /* 0x004fca0000000000 */
[----:B------:R-:W2:Y:S02]  /*0390*/  SHFL.BFLY PT, R10, R13, 0x1, 0x1f ;  /* 0x0c201f000d0a7f89 */ /* 0x000ea400000e0000 */
[----:B--2---:R-:W-:Y:S01]  /*03a0*/  FADD R14, R13, R10 ;  /* 0x0000000a0d0e7221 */ /* 0x004fe20000000000 */
[----:B------:R-:W-:-:S04]  /*03b0*/  MOV R13, 0x3c800000 ;  /* 0x3c800000000d7802 */ /* 0x000fc80000000f00 */
[----:B------:R-:W-:Y:S01]  /*03c0*/  @!P2 STS [R5+UR4], R14 ;  /* 0x0000000e0500a988 */ /* 0x000fe20008000804 */
[----:B------:R-:W-:Y:S06]  /*03d0*/  BAR.SYNC.DEFER_BLOCKING 0x0 ;  /* 0x0000000000007b1d */ /* 0x000fec0000010000 */
[----:B------:R-:W2:Y:S04]  /*03e0*/  @!P3 LDS R2, [R11] ;  /* 0x000000000b02b984 */ /* 0x000ea80000000800 */
[----:B--2---:R-:W2:Y:S02]  /*03f0*/  SHFL.BFLY PT, R7, R2, 0x1, 0x1f ;  /* 0x0c201f0002077f89 */ /* 0x004ea400000e0000 */
[----:B--2---:R-:W-:-:S02]  /*0400*/  FADD R10, R2, R7 ;  /* 0x00000007020a7221 */ /* 0x004fc40000000000 */
[----:B------:R-:W2:Y:S03]  /*0410*/  LDC.64 R6, c[0x0][0x210] ;  /* 0x00008400ff067b82 */ /* 0x000ea60000000a00 */
[----:B------:R-:W-:Y:S05]  /*0420*/  @P1 STS [R11], R10 ;  /* 0x0000000a0b001388 */ /* 0x000fea0000000800 */
[----:B------:R-:W-:Y:S01]  /*0430*/  BAR.SYNC.DEFER_BLOCKING 0x0 ;  /* 0x0000000000007b1d */ /* 0x000fe20000010000 */
[----:B--2---:R-:W-:-:S04]  /*0440*/  IMAD.WIDE R2, R0, 0x4, R6 ;  /* 0x0000000400027825 */ /* 0x004fc800078e0206 */
[----:B-1----:R-:W-:Y:S01]  /*0450*/  IMAD.WIDE R6, R0, 0x4, R8 ;  /* 0x0000000400067825 */ /* 0x002fe200078e0208 */
[----:B------:R-:W1:Y:S03]  /*0460*/  LDS R12, [UR4] ;  /* 0x00000004ff0c7984 */ /* 0x000e660008000800 */
[----:B-1----:R-:W-:-:S04]  /*0470*/  FFMA R12, R12, R13, 9.9999997473787516356e-06 ;  /* 0x3727c5ac0c0c7423 */ /* 0x002fc8000000000d */
[----:B------:R-:W1:Y:S01]  /*0480*/  MUFU.RSQ R5, R12 ;  /* 0x0000000c00057308 */ /* 0x000e620000001400 */
[----:B------:R-:W-:Y:S06]  /*0490*/  BAR.SYNC.DEFER_BLOCKING 0x0 ;  /* 0x0000000000007b1d */ /* 0x000fec0000010000 */
[----:B-1----:R1:W-:Y:S01]  /*04a0*/  @P0 STG.E desc[UR6][R2.64], R5 ;  /* 0x0000000502000986 */ /* 0x0023e2000c101906 */
[----:B------:R-:W-:Y:S05]  /*04b0*/  @!P0 EXIT ;  /* 0x000000000000894d */ /* 0x000fea0003800000 */
[----:B------:R-:W-:Y:S01]  /*04c0*/  STG.E desc[UR6][R6.64], R4 ;  /* 0x0000000406007986 */ /* 0x000fe2000c101906 */
[----:B------:R-:W-:Y:S05]  /*04d0*/  EXIT ;  /* 0x000000000000794d */ /* 0x000fea0003800000 */
.L_x_0:
[----:B------:R-:W-:-:S00]  /*04e0*/  BRA `(.L_x_0) ;  /* 0xfffffffc00fc7947 */ /* 0x000fc0000383ffff */
[----:B------:R-:W-:-:S00]  /*04f0*/  NOP ;  /* 0x0000000000007918 */ /* 0x000fc00000000000 */
        /* <DEDUP_REMOVED lines=8> */
.L_x_1:


//--------------------- .nv.global.init           --------------------------
	.section	.nv.global.init,"aw",@progbits
.nv.global.init:
	.type		_$_str,@object
	.size		_$_str,(.L_0 - _$_str)
_$_str:
        /*0000*/ 	.byte	0x5f, 0x5f, 0x43, 0x55, 0x44, 0x41, 0x5f, 0x46, 0x54, 0x5a, 0x00
.L_0:


//--------------------- .nv.shared.triton_per_fused_native_group_norm_26 --------------------------
	.section	.nv.shared.triton_per_fused_native_group_norm_26,"aw",@nobits
	.sectionflags	@""
	.align	16
	.zero		1024


//--------------------- .nv.constant0.triton_per_fused_native_group_norm_26 --------------------------
	.section	.nv.constant0.triton_per_fused_native_group_norm_26,"a",@progbits
	.sectionflags	@""
	.align	4
.nv.constant0.triton_per_fused_native_group_norm_26:
	.zero		560
